	.headerflags	@"EF_CUDA_TEXMODE_UNIFIED EF_CUDA_64BIT_ADDRESS EF_CUDA_ACCELERATORS EF_CUDA_SM90 EF_CUDA_VIRTUAL_SM(EF_CUDA_SM90)"
	.elftype	@"ET_EXEC"


//--------------------- .nv.info                  --------------------------
	.section	.nv.info,"",@"SHT_CUDA_INFO"
	.align	4


	//----- nvinfo : EIATTR_REGCOUNT
	.align		4
        /*0000*/ 	.byte	0x04, 0x2f
        /*0002*/ 	.short	(.L_3 - .L_2)
	.align		4
.L_2:
        /*0004*/ 	.word	index@(triton_poi_fused__native_batch_norm_legit_no_training_convolution_relu_6)
        /*0008*/ 	.word	0x00000016


	//----- nvinfo : EIATTR_MIN_STACK_SIZE
	.align		4
.L_3:
        /*000c*/ 	.byte	0x04, 0x12
        /*000e*/ 	.short	(.L_5 - .L_4)
	.align		4
.L_4:
        /*0010*/ 	.word	index@(triton_poi_fused__native_batch_norm_legit_no_training_convolution_relu_6)
        /*0014*/ 	.word	0x00000000


	//----- nvinfo : EIATTR_FRAME_SIZE
	.align		4
.L_5:
        /*0018*/ 	.byte	0x04, 0x11
        /*001a*/ 	.short	(.L_7 - .L_6)
	.align		4
.L_6:
        /*001c*/ 	.word	index@(triton_poi_fused__native_batch_norm_legit_no_training_convolution_relu_6)
        /*0020*/ 	.word	0x00000000


	//----- nvinfo : EIATTR_MIN_STACK_SIZE
	.align		4
.L_7:
        /*0024*/ 	.byte	0x04, 0x12
        /*0026*/ 	.short	(.L_9 - .L_8)
	.align		4
.L_8:
        /*0028*/ 	.word	index@(triton_poi_fused__native_batch_norm_legit_no_training_convolution_relu_6)
        /*002c*/ 	.word	0x00000000
.L_9:


//--------------------- .nv.info.triton_poi_fused__native_batch_norm_legit_no_training_convolution_relu_6 --------------------------
	.section	.nv.info.triton_poi_fused__native_batch_norm_legit_no_training_convolution_relu_6,"",@"SHT_CUDA_INFO"
	.sectionflags	@""
	.align	4


	//----- nvinfo : EIATTR_CUDA_API_VERSION
	.align		4
        /*0000*/ 	.byte	0x04, 0x37
        /*0002*/ 	.short	(.L_11 - .L_10)
.L_10:
        /*0004*/ 	.word	0x0000007c


	//----- nvinfo : EIATTR_KPARAM_INFO
	.align		4
.L_11:
        /*0008*/ 	.byte	0x04, 0x17
        /*000a*/ 	.short	(.L_13 - .L_12)
.L_12:
        /*000c*/ 	.word	0x00000000
        /*0010*/ 	.short	0x0007
        /*0012*/ 	.short	0x0038
        /*0014*/ 	.byte	0x00, 0xf0, 0x11, 0x00


	//----- nvinfo : EIATTR_KPARAM_INFO
	.align		4
.L_13:
        /*0018*/ 	.byte	0x04, 0x17
        /*001a*/ 	.short	(.L_15 - .L_14)
.L_14:
        /*001c*/ 	.word	0x00000000
        /*0020*/ 	.short	0x0006
        /*0022*/ 	.short	0x0030
        /*0024*/ 	.byte	0x00, 0xf4, 0x21, 0x00


	//----- nvinfo : EIATTR_KPARAM_INFO
	.align		4
.L_15:
        /*0028*/ 	.byte	0x04, 0x17
        /*002a*/ 	.short	(.L_17 - .L_16)
.L_16:
        /*002c*/ 	.word	0x00000000
        /*0030*/ 	.short	0x0005
        /*0032*/ 	.short	0x0028
        /*0034*/ 	.byte	0x00, 0xf4, 0x21, 0x00


	//----- nvinfo : EIATTR_KPARAM_INFO
	.align		4
.L_17:
        /*0038*/ 	.byte	0x04, 0x17
        /*003a*/ 	.short	(.L_19 - .L_18)
.L_18:
        /*003c*/ 	.word	0x00000000
        /*0040*/ 	.short	0x0004
        /*0042*/ 	.short	0x0020
        /*0044*/ 	.byte	0x00, 0xf4, 0x21, 0x00


	//----- nvinfo : EIATTR_KPARAM_INFO
	.align		4
.L_19:
        /*0048*/ 	.byte	0x04, 0x17
        /*004a*/ 	.short	(.L_21 - .L_20)
.L_20:
        /*004c*/ 	.word	0x00000000
        /*0050*/ 	.short	0x0003
        /*0052*/ 	.short	0x0018
        /*0054*/ 	.byte	0x00, 0xf4, 0x21, 0x00


	//----- nvinfo : EIATTR_KPARAM_INFO
	.align		4
.L_21:
        /*0058*/ 	.byte	0x04, 0x17
        /*005a*/ 	.short	(.L_23 - .L_22)
.L_22:
        /*005c*/ 	.word	0x00000000
        /*0060*/ 	.short	0x0002
        /*0062*/ 	.short	0x0010
        /*0064*/ 	.byte	0x00, 0xf4, 0x21, 0x00


	//----- nvinfo : EIATTR_KPARAM_INFO
	.align		4
.L_23:
        /*0068*/ 	.byte	0x04, 0x17
        /*006a*/ 	.short	(.L_25 - .L_24)
.L_24:
        /*006c*/ 	.word	0x00000000
        /*0070*/ 	.short	0x0001
        /*0072*/ 	.short	0x0008
        /*0074*/ 	.byte	0x00, 0xf4, 0x21, 0x00


	//----- nvinfo : EIATTR_KPARAM_INFO
	.align		4
.L_25:
        /*0078*/ 	.byte	0x04, 0x17
        /*007a*/ 	.short	(.L_27 - .L_26)
.L_26:
        /*007c*/ 	.word	0x00000000
        /*0080*/ 	.short	0x0000
        /*0082*/ 	.short	0x0000
        /*0084*/ 	.byte	0x00, 0xf4, 0x21, 0x00


	//----- nvinfo : EIATTR_SPARSE_MMA_MASK
	.align		4
.L_27:
        /*0088*/ 	.byte	0x03, 0x50
        /*008a*/ 	.short	0x0000


	//----- nvinfo : EIATTR_MAXREG_COUNT
	.align		4
        /*008c*/ 	.byte	0x03, 0x1b
        /*008e*/ 	.short	0x00ff


	//----- nvinfo : EIATTR_EXIT_INSTR_OFFSETS
	.align		4
        /*0090*/ 	.byte	0x04, 0x1c
        /*0092*/ 	.short	(.L_29 - .L_28)


	//   ....[0]....
.L_28:
        /*0094*/ 	.word	0x00000430


	//----- nvinfo : EIATTR_REQNTID
	.align		4
.L_29:
        /*0098*/ 	.byte	0x04, 0x10
        /*009a*/ 	.short	(.L_31 - .L_30)
.L_30:
        /*009c*/ 	.word	0x00000100
        /*00a0*/ 	.word	0x00000001
        /*00a4*/ 	.word	0x00000001


	//----- nvinfo : EIATTR_CBANK_PARAM_SIZE
	.align		4
.L_31:
        /*00a8*/ 	.byte	0x03, 0x19
        /*00aa*/ 	.short	0x003c


	//----- nvinfo : EIATTR_PARAM_CBANK
	.align		4
        /*00ac*/ 	.byte	0x04, 0x0a
        /*00ae*/ 	.short	(.L_33 - .L_32)
	.align		4
.L_32:
        /*00b0*/ 	.word	index@(.nv.constant0.triton_poi_fused__native_batch_norm_legit_no_training_convolution_relu_6)
        /*00b4*/ 	.short	0x0210
        /*00b6*/ 	.short	0x003c


	//----- nvinfo : EIATTR_SW_WAR
	.align		4
.L_33:
        /*00b8*/ 	.byte	0x04, 0x36
        /*00ba*/ 	.short	(.L_35 - .L_34)
.L_34:
        /*00bc*/ 	.word	0x00000008
.L_35:


//--------------------- .nv.callgraph             --------------------------
	.section	.nv.callgraph,"",@"SHT_CUDA_CALLGRAPH"
	.align	4
	.sectionentsize	8
	.align		4
        /*0000*/ 	.word	0x00000000
	.align		4
        /*0004*/ 	.word	0xffffffff
	.align		4
        /*0008*/ 	.word	0x00000000
	.align		4
        /*000c*/ 	.word	0xfffffffe
	.align		4
        /*0010*/ 	.word	0x00000000
	.align		4
        /*0014*/ 	.word	0xfffffffd
	.align		4
        /*0018*/ 	.word	0x00000000
	.align		4
        /*001c*/ 	.word	0xfffffffc


//--------------------- .nv.constant4             --------------------------
	.section	.nv.constant4,"a",@progbits
	.align	8
	.align		8
.nv.constant4:
        /*0000*/ 	.dword	_$_str
	.align		8
        /*0008*/ 	.dword	_$_str_$_2


//--------------------- .text.triton_poi_fused__native_batch_norm_legit_no_training_convolution_relu_6 --------------------------
	.section	.text.triton_poi_fused__native_batch_norm_legit_no_training_convolution_relu_6,"ax",@progbits
	.align	128
        .global         triton_poi_fused__native_batch_norm_legit_no_training_convolution_relu_6
        .type           triton_poi_fused__native_batch_norm_legit_no_training_convolution_relu_6,@function
        .size           triton_poi_fused__native_batch_norm_legit_no_training_convolution_relu_6,(.L_x_1 - triton_poi_fused__native_batch_norm_legit_no_training_convolution_relu_6)
        .other          triton_poi_fused__native_batch_norm_legit_no_training_convolution_relu_6,@"STO_CUDA_ENTRY STV_DEFAULT"
triton_poi_fused__native_batch_norm_legit_no_training_convolution_relu_6:
.text.triton_poi_fused__native_batch_norm_legit_no_training_convolution_relu_6:
[----:B------:R-:W-:Y:S01]  /*0000*/  LDC R1, c[0x0][0x28] ;  /* 0x00000a00ff017b82 */ /* 0x000fe20000000800 */
[----:B------:R-:W1:Y:S07]  /*0010*/  S2R R0, SR_TID.X ;  /* 0x0000000000007919 */ /* 0x000e6e0000002100 */
[----:B------:R-:W2:Y:S01]  /*0020*/  LDC.64 R6, c[0x0][0x228] ;  /* 0x00008a00ff067b82 */ /* 0x000ea20000000a00 */
[----:B------:R-:W-:Y:S01]  /*0030*/  ULDC.64 UR4, c[0x0][0x208] ;  /* 0x0000820000047ab9 */ /* 0x000fe20000000a00 */
[----:B------:R-:W3:Y:S06]  /*0040*/  S2R R5, SR_CTAID.X ;  /* 0x0000000000057919 */ /* 0x000eec0000002500 */
[----:B------:R-:W4:Y:S08]  /*0050*/  LDC.64 R12, c[0x0][0x218] ;  /* 0x00008600ff0c7b82 */ /* 0x000f300000000a00 */
[----:B------:R-:W5:Y:S08]  /*0060*/  LDC.64 R14, c[0x0][0x220] ;  /* 0x00008800ff0e7b82 */ /* 0x000f700000000a00 */
[----:B------:R-:W5:Y:S01]  /*0070*/  LDC.64 R10, c[0x0][0x238] ;  /* 0x00008e00ff0a7b82 */ /* 0x000f620000000a00 */
[----:B-1----:R-:W-:-:S07]  /*0080*/  SHF.L.U32 R0, R0, 0x1, RZ ;  /* 0x0000000100007819 */ /* 0x002fce00000006ff */
[----:B------:R-:W1:Y:S01]  /*0090*/  LDC.64 R16, c[0x0][0x230] ;  /* 0x00008c00ff107b82 */ /* 0x000e620000000a00 */
[----:B---3--:R-:W-:Y:S02]  /*00a0*/  SHF.R.S32.HI R3, RZ, 0x16, R5 ;  /* 0x00000016ff037819 */ /* 0x008fe40000011405 */
[----:B------:R-:W-:Y:S02]  /*00b0*/  LOP3.LUT R0, R0, 0x1fe, RZ, 0xc0, !PT ;  /* 0x000001fe00007812 */ /* 0x000fe400078ec0ff */
[----:B------:R-:W-:Y:S02]  /*00c0*/  SGXT R3, R3, 0x1 ;  /* 0x000000010303781a */ /* 0x000fe40000000200 */
[----:B------:R-:W-:-:S04]  /*00d0*/  LEA R0, R5, R0, 0x9 ;  /* 0x0000000005007211 */ /* 0x000fc800078e48ff */
[----:B------:R-:W-:-:S04]  /*00e0*/  LEA.HI R3, R3, R0, RZ, 0x6 ;  /* 0x0000000003037211 */ /* 0x000fc800078f30ff */
[----:B------:R-:W-:-:S04]  /*00f0*/  LOP3.LUT R3, R3, 0xffffffc0, RZ, 0xc0, !PT ;  /* 0xffffffc003037812 */ /* 0x000fc800078ec0ff */
[----:B------:R-:W-:Y:S02]  /*0100*/  IADD3 R8, R0, -R3, RZ ;  /* 0x8000000300087210 */ /* 0x000fe40007ffe0ff */
[----:B------:R-:W3:Y:S03]  /*0110*/  LDC.64 R2, c[0x0][0x210] ;  /* 0x00008400ff027b82 */ /* 0x000ee60000000a00 */
[----:B--2---:R-:W-:-:S06]  /*0120*/  IMAD.WIDE R6, R8, 0x4, R6 ;  /* 0x0000000408067825 */ /* 0x004fcc00078e0206 */
[----:B------:R-:W2:Y:S01]  /*0130*/  LDG.E.EL.64 R6, desc[UR4][R6.64] ;  /* 0x0000000406067981 */ /* 0x000ea2000c2e1b00 */
[----:B----4-:R-:W-:-:S04]  /*0140*/  IMAD.WIDE R12, R8, 0x4, R12 ;  /* 0x00000004080c7825 */ /* 0x010fc800078e020c */
[C---:B-----5:R-:W-:Y:S02]  /*0150*/  IMAD.WIDE R14, R8.reuse, 0x4, R14 ;  /* 0x00000004080e7825 */ /* 0x060fe400078e020e */
[----:B------:R-:W4:Y:S02]  /*0160*/  LDG.E.EL.64 R12, desc[UR4][R12.64] ;  /* 0x000000040c0c7981 */ /* 0x000f24000c2e1b00 */
[----:B0-----:R-:W-:Y:S02]  /*0170*/  IMAD.WIDE R10, R8, 0x4, R10 ;  /* 0x00000004080a7825 */ /* 0x001fe400078e020a */
[----:B------:R-:W5:Y:S02]  /*0180*/  LDG.E.EL.64 R14, desc[UR4][R14.64] ;  /* 0x000000040e0e7981 */ /* 0x000f64000c2e1b00 */
[----:B---3--:R-:W-:Y:S02]  /*0190*/  IMAD.WIDE R2, R0, 0x4, R2 ;  /* 0x0000000400027825 */ /* 0x008fe400078e0202 */
[----:B------:R-:W3:Y:S04]  /*01a0*/  LDG.E.EL.64 R10, desc[UR4][R10.64] ;  /* 0x000000040a0a7981 */ /* 0x000ee8000c2e1b00 */
[----:B------:R-:W4:Y:S01]  /*01b0*/  LDG.E.64 R4, desc[UR4][R2.64] ;  /* 0x0000000402047981 */ /* 0x000f22000c1e1b00 */
[----:B-1----:R-:W-:-:S05]  /*01c0*/  IMAD.WIDE R16, R8, 0x4, R16 ;  /* 0x0000000408107825 */ /* 0x002fca00078e0210 */
[----:B------:R0:W3:Y:S02]  /*01d0*/  LDG.E.EL.64 R8, desc[UR4][R16.64] ;  /* 0x0000000410087981 */ /* 0x0000e4000c2e1b00 */
[----:B0-----:R-:W-:Y:S01]  /*01e0*/  HFMA2.MMA R16, -RZ, RZ, 1.625, 0 ;  /* 0x3e800000ff107435 */ /* 0x001fe200000001ff */
[----:B--2---:R-:W-:Y:S01]  /*01f0*/  FADD R6, R6, 9.9999997473787516356e-06 ;  /* 0x3727c5ac06067421 */ /* 0x004fe20000000000 */
[----:B------:R-:W-:-:S03]  /*0200*/  FADD R7, R7, 9.9999997473787516356e-06 ;  /* 0x3727c5ac07077421 */ /* 0x000fc60000000000 */
[----:B------:R-:W0:Y:S08]  /*0210*/  MUFU.SQRT R18, R6 ;  /* 0x0000000600127308 */ /* 0x000e300000002000 */
[----:B------:R1:W2:Y:S01]  /*0220*/  MUFU.SQRT R19, R7 ;  /* 0x0000000700137308 */ /* 0x0002a20000002000 */
[C---:B0-----:R-:W-:Y:S02]  /*0230*/  FSETP.GT.AND P0, PT, R18.reuse, 8.50705917302346158658e+37, PT ;  /* 0x7e8000001200780b */ /* 0x041fe40003f04000 */
[----:B------:R-:W-:Y:S01]  /*0240*/  FSETP.GEU.AND P2, PT, R18, 1.175494350822287508e-38, PT ;  /* 0x008000001200780b */ /* 0x000fe20003f4e000 */
[----:B-1----:R-:W0:Y:S01]  /*0250*/  LDC.64 R6, c[0x0][0x240] ;  /* 0x00009000ff067b82 */ /* 0x002e220000000a00 */
[----:B--2---:R-:W-:-:S02]  /*0260*/  FSETP.GT.AND P1, PT, R19, 8.50705917302346158658e+37, PT ;  /* 0x7e8000001300780b */ /* 0x004fc40003f24000 */
[----:B------:R-:W-:-:S07]  /*0270*/  FSETP.GEU.AND P3, PT, R19, 1.175494350822287508e-38, PT ;  /* 0x008000001300780b */ /* 0x000fce0003f6e000 */
[----:B------:R-:W-:-:S04]  /*0280*/  @P0 FMUL R18, R18, 0.25 ;  /* 0x3e80000012120820 */ /* 0x000fc80000400000 */
[----:B------:R-:W-:Y:S01]  /*0290*/  @!P2 FMUL R18, R18, 16777216 ;  /* 0x4b8000001212a820 */ /* 0x000fe20000400000 */
[----:B------:R-:W-:-:S04]  /*02a0*/  @P1 FMUL R19, R19, 0.25 ;  /* 0x3e80000013131820 */ /* 0x000fc80000400000 */
[----:B------:R-:W-:Y:S01]  /*02b0*/  @!P3 FMUL R19, R19, 16777216 ;  /* 0x4b8000001313b820 */ /* 0x000fe20000400000 */
[----:B------:R-:W1:Y:S01]  /*02c0*/  MUFU.RCP R18, R18 ;  /* 0x0000001200127308 */ /* 0x000e620000001000 */
[----:B------:R-:W-:-:S07]  /*02d0*/  FSEL R17, R16, 1, P0 ;  /* 0x3f80000010117808 */ /* 0x000fce0000000000 */
[----:B------:R-:W2:Y:S01]  /*02e0*/  MUFU.RCP R19, R19 ;  /* 0x0000001300137308 */ /* 0x000ea20000001000 */
[----:B------:R-:W-:Y:S01]  /*02f0*/  FSEL R16, R16, 1, P1 ;  /* 0x3f80000010107808 */ /* 0x000fe20000800000 */
[----:B------:R-:W-:Y:S01]  /*0300*/  @!P2 FMUL R17, R17, 16777216 ;  /* 0x4b8000001111a820 */ /* 0x000fe20000400000 */
[----:B----4-:R-:W-:Y:S01]  /*0310*/  FADD R4, R4, R12 ;  /* 0x0000000c04047221 */ /* 0x010fe20000000000 */
[----:B------:R-:W-:Y:S02]  /*0320*/  FADD R5, R5, R13 ;  /* 0x0000000d05057221 */ /* 0x000fe40000000000 */
[----:B------:R-:W-:Y:S01]  /*0330*/  @!P3 FMUL R16, R16, 16777216 ;  /* 0x4b8000001010b820 */ /* 0x000fe20000400000 */
[----:B-1----:R-:W-:Y:S01]  /*0340*/  FMUL R17, R18, R17 ;  /* 0x0000001112117220 */ /* 0x002fe20000400000 */
[----:B-----5:R-:W-:Y:S01]  /*0350*/  FADD R14, -R14, R4 ;  /* 0x000000040e0e7221 */ /* 0x020fe20000000100 */
[----:B------:R-:W-:Y:S01]  /*0360*/  FADD R15, -R15, R5 ;  /* 0x000000050f0f7221 */ /* 0x000fe20000000100 */
[----:B--2---:R-:W-:-:S02]  /*0370*/  FMUL R16, R19, R16 ;  /* 0x0000001013107220 */ /* 0x004fc40000400000 */
[----:B------:R-:W-:Y:S02]  /*0380*/  FMUL R17, R14, R17 ;  /* 0x000000110e117220 */ /* 0x000fe40000400000 */
[----:B------:R-:W-:Y:S02]  /*0390*/  FMUL R16, R15, R16 ;  /* 0x000000100f107220 */ /* 0x000fe40000400000 */
[----:B---3--:R-:W-:Y:S02]  /*03a0*/  FFMA R8, R8, R17, R10 ;  /* 0x0000001108087223 */ /* 0x008fe4000000000a */
[----:B------:R-:W-:-:S03]  /*03b0*/  FFMA R9, R9, R16, R11 ;  /* 0x0000001009097223 */ /* 0x000fc6000000000b */
[----:B------:R-:W-:Y:S02]  /*03c0*/  FSETP.GEU.AND P0, PT, R8, RZ, PT ;  /* 0x000000ff0800720b */ /* 0x000fe40003f0e000 */
[C---:B------:R-:W-:Y:S01]  /*03d0*/  FSETP.GEU.AND P1, PT, R9.reuse, RZ, PT ;  /* 0x000000ff0900720b */ /* 0x040fe20003f2e000 */
[----:B0-----:R-:W-:Y:S01]  /*03e0*/  IMAD.WIDE R6, R0, 0x4, R6 ;  /* 0x0000000400067825 */ /* 0x001fe200078e0206 */
[----:B------:R-:W-:Y:S02]  /*03f0*/  FSEL R8, R8, RZ, P0 ;  /* 0x000000ff08087208 */ /* 0x000fe40000000000 */
[----:B------:R-:W-:Y:S01]  /*0400*/  FSEL R9, R9, RZ, P1 ;  /* 0x000000ff09097208 */ /* 0x000fe20000800000 */
[----:B------:R-:W-:Y:S04]  /*0410*/  STG.E.64 desc[UR4][R2.64], R4 ;  /* 0x0000000402007986 */ /* 0x000fe8000c101b04 */
[----:B------:R-:W-:Y:S01]  /*0420*/  STG.E.64 desc[UR4][R6.64], R8 ;  /* 0x0000000806007986 */ /* 0x000fe2000c101b04 */
[----:B------:R-:W-:Y:S05]  /*0430*/  EXIT ;  /* 0x000000000000794d */ /* 0x000fea0003800000 */
.L_x_0:
[----:B------:R-:W-:-:S00]  /*0440*/  BRA `(.L_x_0) ;  /* 0xfffffffc00fc7947 */ /* 0x000fc0000383ffff */
[----:B------:R-:W-:-:S00]  /*0450*/  NOP ;  /* 0x0000000000007918 */ /* 0x000fc00000000000 */
        /* <DEDUP_REMOVED lines=10> */
.L_x_1:


//--------------------- .nv.global.init           --------------------------
	.section	.nv.global.init,"aw",@progbits
.nv.global.init:
	.type		_$_str,@object
	.size		_$_str,(_$_str_$_2 - _$_str)
_$_str:
        /*0000*/ 	.byte	0x5f, 0x5f, 0x43, 0x55, 0x44, 0x41, 0x5f, 0x46, 0x54, 0x5a, 0x00
	.type		_$_str_$_2,@object
	.size		_$_str_$_2,(.L_1 - _$_str_$_2)
_$_str_$_2:
        /*000b*/ 	.byte	0x5f, 0x5f, 0x43, 0x55, 0x44, 0x41, 0x5f, 0x50, 0x52, 0x45, 0x43, 0x5f, 0x53, 0x51, 0x52, 0x54
        /*001b*/ 	.byte	0x00
.L_1:


//--------------------- .nv.constant0.triton_poi_fused__native_batch_norm_legit_no_training_convolution_relu_6 --------------------------
	.section	.nv.constant0.triton_poi_fused__native_batch_norm_legit_no_training_convolution_relu_6,"a",@progbits
	.sectionflags	@""
	.align	4
.nv.constant0.triton_poi_fused__native_batch_norm_legit_no_training_convolution_relu_6:
	.zero		588
